	.headerflags	@"EF_CUDA_TEXMODE_UNIFIED EF_CUDA_64BIT_ADDRESS EF_CUDA_ACCELERATORS EF_CUDA_SM90 EF_CUDA_VIRTUAL_SM(EF_CUDA_SM90)"
	.elftype	@"ET_EXEC"


//--------------------- .nv.info                  --------------------------
	.section	.nv.info,"",@"SHT_CUDA_INFO"
	.align	4


	//----- nvinfo : EIATTR_REGCOUNT
	.align		4
        /*0000*/ 	.byte	0x04, 0x2f
        /*0002*/ 	.short	(.L_1 - .L_0)
	.align		4
.L_0:
        /*0004*/ 	.word	index@(triton_poi_fused_8)
        /*0008*/ 	.word	0x0000001e


	//----- nvinfo : EIATTR_MIN_STACK_SIZE
	.align		4
.L_1:
        /*000c*/ 	.byte	0x04, 0x12
        /*000e*/ 	.short	(.L_3 - .L_2)
	.align		4
.L_2:
        /*0010*/ 	.word	index@(triton_poi_fused_8)
        /*0014*/ 	.word	0x00000000


	//----- nvinfo : EIATTR_FRAME_SIZE
	.align		4
.L_3:
        /*0018*/ 	.byte	0x04, 0x11
        /*001a*/ 	.short	(.L_5 - .L_4)
	.align		4
.L_4:
        /*001c*/ 	.word	index@(triton_poi_fused_8)
        /*0020*/ 	.word	0x00000000


	//----- nvinfo : EIATTR_MIN_STACK_SIZE
	.align		4
.L_5:
        /*0024*/ 	.byte	0x04, 0x12
        /*0026*/ 	.short	(.L_7 - .L_6)
	.align		4
.L_6:
        /*0028*/ 	.word	index@(triton_poi_fused_8)
        /*002c*/ 	.word	0x00000000
.L_7:


//--------------------- .nv.info.triton_poi_fused_8 --------------------------
	.section	.nv.info.triton_poi_fused_8,"",@"SHT_CUDA_INFO"
	.sectionflags	@""
	.align	4


	//----- nvinfo : EIATTR_CUDA_API_VERSION
	.align		4
        /*0000*/ 	.byte	0x04, 0x37
        /*0002*/ 	.short	(.L_9 - .L_8)
.L_8:
        /*0004*/ 	.word	0x0000007c


	//----- nvinfo : EIATTR_KPARAM_INFO
	.align		4
.L_9:
        /*0008*/ 	.byte	0x04, 0x17
        /*000a*/ 	.short	(.L_11 - .L_10)
.L_10:
        /*000c*/ 	.word	0x00000000
        /*0010*/ 	.short	0x0003
        /*0012*/ 	.short	0x0014
        /*0014*/ 	.byte	0x00, 0xf0, 0x11, 0x00


	//----- nvinfo : EIATTR_KPARAM_INFO
	.align		4
.L_11:
        /*0018*/ 	.byte	0x04, 0x17
        /*001a*/ 	.short	(.L_13 - .L_12)
.L_12:
        /*001c*/ 	.word	0x00000000
        /*0020*/ 	.short	0x0002
        /*0022*/ 	.short	0x0010
        /*0024*/ 	.byte	0x00, 0xf0, 0x11, 0x00


	//----- nvinfo : EIATTR_KPARAM_INFO
	.align		4
.L_13:
        /*0028*/ 	.byte	0x04, 0x17
        /*002a*/ 	.short	(.L_15 - .L_14)
.L_14:
        /*002c*/ 	.word	0x00000000
        /*0030*/ 	.short	0x0001
        /*0032*/ 	.short	0x0008
        /*0034*/ 	.byte	0x00, 0xf4, 0x21, 0x00


	//----- nvinfo : EIATTR_KPARAM_INFO
	.align		4
.L_15:
        /*0038*/ 	.byte	0x04, 0x17
        /*003a*/ 	.short	(.L_17 - .L_16)
.L_16:
        /*003c*/ 	.word	0x00000000
        /*0040*/ 	.short	0x0000
        /*0042*/ 	.short	0x0000
        /*0044*/ 	.byte	0x00, 0xf4, 0x21, 0x00


	//----- nvinfo : EIATTR_SPARSE_MMA_MASK
	.align		4
.L_17:
        /*0048*/ 	.byte	0x03, 0x50
        /*004a*/ 	.short	0x0000


	//----- nvinfo : EIATTR_MAXREG_COUNT
	.align		4
        /*004c*/ 	.byte	0x03, 0x1b
        /*004e*/ 	.short	0x00ff


	//----- nvinfo : EIATTR_EXIT_INSTR_OFFSETS
	.align		4
        /*0050*/ 	.byte	0x04, 0x1c
        /*0052*/ 	.short	(.L_19 - .L_18)


	//   ....[0]....
.L_18:
        /*0054*/ 	.word	0x000006c0


	//   ....[1]....
        /*0058*/ 	.word	0x00000710


	//----- nvinfo : EIATTR_REQNTID
	.align		4
.L_19:
        /*005c*/ 	.byte	0x04, 0x10
        /*005e*/ 	.short	(.L_21 - .L_20)
.L_20:
        /*0060*/ 	.word	0x00000080
        /*0064*/ 	.word	0x00000001
        /*0068*/ 	.word	0x00000001


	//----- nvinfo : EIATTR_CBANK_PARAM_SIZE
	.align		4
.L_21:
        /*006c*/ 	.byte	0x03, 0x19
        /*006e*/ 	.short	0x0018


	//----- nvinfo : EIATTR_PARAM_CBANK
	.align		4
        /*0070*/ 	.byte	0x04, 0x0a
        /*0072*/ 	.short	(.L_23 - .L_22)
	.align		4
.L_22:
        /*0074*/ 	.word	index@(.nv.constant0.triton_poi_fused_8)
        /*0078*/ 	.short	0x0210
        /*007a*/ 	.short	0x0018


	//----- nvinfo : EIATTR_SW_WAR
	.align		4
.L_23:
        /*007c*/ 	.byte	0x04, 0x36
        /*007e*/ 	.short	(.L_25 - .L_24)
.L_24:
        /*0080*/ 	.word	0x00000008
.L_25:


//--------------------- .nv.callgraph             --------------------------
	.section	.nv.callgraph,"",@"SHT_CUDA_CALLGRAPH"
	.align	4
	.sectionentsize	8
	.align		4
        /*0000*/ 	.word	0x00000000
	.align		4
        /*0004*/ 	.word	0xffffffff
	.align		4
        /*0008*/ 	.word	0x00000000
	.align		4
        /*000c*/ 	.word	0xfffffffe
	.align		4
        /*0010*/ 	.word	0x00000000
	.align		4
        /*0014*/ 	.word	0xfffffffd
	.align		4
        /*0018*/ 	.word	0x00000000
	.align		4
        /*001c*/ 	.word	0xfffffffc


//--------------------- .text.triton_poi_fused_8  --------------------------
	.section	.text.triton_poi_fused_8,"ax",@progbits
	.sectionflags	@"SHF_BARRIERS=1"
	.align	128
        .global         triton_poi_fused_8
        .type           triton_poi_fused_8,@function
        .size           triton_poi_fused_8,(.L_x_1 - triton_poi_fused_8)
        .other          triton_poi_fused_8,@"STO_CUDA_ENTRY STV_DEFAULT"
triton_poi_fused_8:
.text.triton_poi_fused_8:
[----:B------:R-:W0:Y:S01]  /*0000*/  LDC R1, c[0x0][0x28] ;  /* 0x00000a00ff017b82 */ /* 0x000e220000000800 */
[----:B------:R-:W1:Y:S07]  /*0010*/  S2R R19, SR_CTAID.Z ;  /* 0x0000000000137919 */ /* 0x000e6e0000002700 */
[----:B------:R-:W1:Y:S01]  /*0020*/  S2UR UR4, SR_CTAID.Y ;  /* 0x00000000000479c3 */ /* 0x000e620000002600 */
[----:B------:R-:W-:Y:S01]  /*0030*/  IMAD.MOV.U32 R14, RZ, RZ, RZ ;  /* 0x000000ffff0e7224 */ /* 0x000fe200078e00ff */
[----:B------:R-:W-:Y:S01]  /*0040*/  ULDC.64 UR6, c[0x0][0x208] ;  /* 0x0000820000067ab9 */ /* 0x000fe20000000a00 */
[----:B------:R-:W2:Y:S01]  /*0050*/  S2R R15, SR_CTAID.X ;  /* 0x00000000000f7919 */ /* 0x000ea20000002500 */
[----:B------:R-:W3:Y:S04]  /*0060*/  S2R R18, SR_TID.X ;  /* 0x0000000000127919 */ /* 0x000ee80000002100 */
[----:B------:R-:W1:Y:S08]  /*0070*/  LDC R0, c[0x0][0x10] ;  /* 0x00000400ff007b82 */ /* 0x000e700000000800 */
[----:B------:R-:W4:Y:S01]  /*0080*/  LDC.64 R16, c[0x0][0x210] ;  /* 0x00008400ff107b82 */ /* 0x000f220000000a00 */
[----:B-1----:R-:W-:-:S02]  /*0090*/  IMAD R19, R19, R0, UR4 ;  /* 0x0000000413137e24 */ /* 0x002fc4000f8e0200 */
[----:B--2---:R-:W-:Y:S02]  /*00a0*/  IMAD.SHL.U32 R15, R15, 0x10, RZ ;  /* 0x000000100f0f7824 */ /* 0x004fe400078e00ff */
[----:B------:R-:W-:Y:S01]  /*00b0*/  IMAD.SHL.U32 R19, R19, 0x40, RZ ;  /* 0x0000004013137824 */ /* 0x000fe200078e00ff */
[----:B---3--:R-:W-:Y:S02]  /*00c0*/  SHF.R.U32.HI R0, RZ, 0x4, R18 ;  /* 0x00000004ff007819 */ /* 0x008fe40000011612 */
[----:B------:R-:W-:Y:S02]  /*00d0*/  LOP3.LUT R4, R15, 0xf, R18, 0xf8, !PT ;  /* 0x0000000f0f047812 */ /* 0x000fe400078ef812 */
[----:B------:R-:W-:Y:S02]  /*00e0*/  SGXT.U32 R0, R0, 0x3 ;  /* 0x000000030000781a */ /* 0x000fe40000000000 */
[----:B------:R-:W-:Y:S02]  /*00f0*/  ISETP.GE.AND P0, PT, R4, 0x9, PT ;  /* 0x000000090400780c */ /* 0x000fe40003f06270 */
[----:B------:R-:W-:-:S02]  /*0100*/  LOP3.LUT R3, R19, 0x8, R0, 0xfe, !PT ;  /* 0x0000000813037812 */ /* 0x000fc400078efe00 */
[----:B------:R-:W-:Y:S02]  /*0110*/  LOP3.LUT R2, R19, R0, RZ, 0xfc, !PT ;  /* 0x0000000013027212 */ /* 0x000fe400078efcff */
[C---:B------:R-:W-:Y:S01]  /*0120*/  ISETP.LT.AND P2, PT, R3.reuse, 0x20000, !P0 ;  /* 0x000200000300780c */ /* 0x040fe20004741270 */
[--C-:B------:R-:W-:Y:S01]  /*0130*/  IMAD R3, R3, 0x9, R4.reuse ;  /* 0x0000000903037824 */ /* 0x100fe200078e0204 */
[----:B------:R-:W-:Y:S01]  /*0140*/  LOP3.LUT R6, R19, 0x10, R0, 0xfe, !PT ;  /* 0x0000001013067812 */ /* 0x000fe200078efe00 */
[C---:B------:R-:W-:Y:S01]  /*0150*/  IMAD R5, R2.reuse, 0x9, R4 ;  /* 0x0000000902057824 */ /* 0x040fe200078e0204 */
[----:B------:R-:W-:Y:S02]  /*0160*/  LOP3.LUT R7, R19, 0x18, R0, 0xfe, !PT ;  /* 0x0000001813077812 */ /* 0x000fe400078efe00 */
[----:B------:R-:W-:Y:S01]  /*0170*/  ISETP.LT.AND P1, PT, R2, 0x20000, !P0 ;  /* 0x000200000200780c */ /* 0x000fe20004721270 */
[----:B----4-:R-:W-:Y:S01]  /*0180*/  IMAD.WIDE R2, R3, 0x4, R16 ;  /* 0x0000000403027825 */ /* 0x010fe200078e0210 */
[----:B------:R-:W-:-:S02]  /*0190*/  ISETP.LT.AND P6, PT, R6, 0x20000, !P0 ;  /* 0x000200000600780c */ /* 0x000fc400047c1270 */
[----:B------:R-:W-:Y:S02]  /*01a0*/  LOP3.LUT R8, R19, 0x20, R0, 0xfe, !PT ;  /* 0x0000002013087812 */ /* 0x000fe400078efe00 */
[----:B------:R-:W-:Y:S01]  /*01b0*/  ISETP.LT.AND P5, PT, R7, 0x20000, !P0 ;  /* 0x000200000700780c */ /* 0x000fe200047a1270 */
[----:B------:R1:W2:Y:S01]  /*01c0*/  @P2 LDG.E.EL R14, desc[UR6][R2.64] ;  /* 0x00000006020e2981 */ /* 0x0002a2000c2e1900 */
[----:B------:R-:W-:Y:S02]  /*01d0*/  LOP3.LUT R4, R19, 0x28, R0, 0xfe, !PT ;  /* 0x0000002813047812 */ /* 0x000fe400078efe00 */
[----:B------:R-:W-:Y:S02]  /*01e0*/  LOP3.LUT R6, R19, 0x30, R0, 0xfe, !PT ;  /* 0x0000003013067812 */ /* 0x000fe400078efe00 */
[----:B------:R-:W-:Y:S02]  /*01f0*/  LOP3.LUT R7, R19, 0x38, R0, 0xfe, !PT ;  /* 0x0000003813077812 */ /* 0x000fe400078efe00 */
[----:B------:R-:W-:-:S02]  /*0200*/  ISETP.LT.AND P4, PT, R8, 0x20000, !P0 ;  /* 0x000200000800780c */ /* 0x000fc40004781270 */
[----:B------:R-:W-:Y:S02]  /*0210*/  ISETP.LT.AND P3, PT, R4, 0x20000, !P0 ;  /* 0x000200000400780c */ /* 0x000fe40004761270 */
[----:B------:R-:W-:Y:S02]  /*0220*/  ISETP.LT.AND P2, PT, R6, 0x20000, !P0 ;  /* 0x000200000600780c */ /* 0x000fe40004741270 */
[----:B------:R-:W-:Y:S01]  /*0230*/  ISETP.LT.AND P0, PT, R7, 0x20000, !P0 ;  /* 0x000200000700780c */ /* 0x000fe20004701270 */
[C---:B------:R-:W-:Y:S02]  /*0240*/  VIADD R7, R5.reuse, 0x90 ;  /* 0x0000009005077836 */ /* 0x040fe40000000000 */
[C---:B------:R-:W-:Y:S02]  /*0250*/  VIADD R9, R5.reuse, 0xd8 ;  /* 0x000000d805097836 */ /* 0x040fe40000000000 */
[C---:B------:R-:W-:Y:S02]  /*0260*/  VIADD R11, R5.reuse, 0x120 ;  /* 0x00000120050b7836 */ /* 0x040fe40000000000 */
[----:B------:R-:W-:-:S02]  /*0270*/  VIADD R13, R5, 0x168 ;  /* 0x00000168050d7836 */ /* 0x000fc40000000000 */
[C---:B------:R-:W-:Y:S02]  /*0280*/  VIADD R23, R5.reuse, 0x1b0 ;  /* 0x000001b005177836 */ /* 0x040fe40000000000 */
[C---:B------:R-:W-:Y:S02]  /*0290*/  VIADD R25, R5.reuse, 0x1f8 ;  /* 0x000001f805197836 */ /* 0x040fe40000000000 */
[----:B-1----:R-:W-:-:S04]  /*02a0*/  IMAD.WIDE R2, R5, 0x4, R16 ;  /* 0x0000000405027825 */ /* 0x002fc800078e0210 */
[----:B------:R-:W-:-:S04]  /*02b0*/  IMAD.WIDE R4, R7, 0x4, R16 ;  /* 0x0000000407047825 */ /* 0x000fc800078e0210 */
[----:B------:R-:W-:-:S04]  /*02c0*/  IMAD.WIDE R6, R9, 0x4, R16 ;  /* 0x0000000409067825 */ /* 0x000fc800078e0210 */
[----:B------:R-:W-:Y:S01]  /*02d0*/  IMAD.WIDE R8, R11, 0x4, R16 ;  /* 0x000000040b087825 */ /* 0x000fe200078e0210 */
[----:B------:R-:W-:-:S03]  /*02e0*/  CS2R R20, SRZ ;  /* 0x0000000000147805 */ /* 0x000fc6000001ff00 */
[----:B------:R-:W-:-:S03]  /*02f0*/  IMAD.WIDE R10, R13, 0x4, R16 ;  /* 0x000000040d0a7825 */ /* 0x000fc600078e0210 */
[----:B------:R1:W3:Y:S01]  /*0300*/  @P6 LDG.E.EL R20, desc[UR6][R4.64] ;  /* 0x0000000604146981 */ /* 0x0002e2000c2e1900 */
[--C-:B------:R-:W-:Y:S01]  /*0310*/  IMAD.WIDE R12, R23, 0x4, R16.reuse ;  /* 0x00000004170c7825 */ /* 0x100fe200078e0210 */
[----:B------:R-:W-:Y:S02]  /*0320*/  CS2R R22, SRZ ;  /* 0x0000000000167805 */ /* 0x000fe4000001ff00 */
[----:B------:R-:W4:Y:S01]  /*0330*/  @P5 LDG.E.EL R21, desc[UR6][R6.64] ;  /* 0x0000000606155981 */ /* 0x000f22000c2e1900 */
[----:B------:R-:W-:Y:S01]  /*0340*/  IMAD.WIDE R16, R25, 0x4, R16 ;  /* 0x0000000419107825 */ /* 0x000fe200078e0210 */
[----:B------:R-:W-:Y:S02]  /*0350*/  CS2R R24, SRZ ;  /* 0x0000000000187805 */ /* 0x000fe4000001ff00 */
[----:B------:R-:W5:Y:S01]  /*0360*/  @P4 LDG.E.EL R22, desc[UR6][R8.64] ;  /* 0x0000000608164981 */ /* 0x000f62000c2e1900 */
[----:B------:R-:W-:-:S03]  /*0370*/  IMAD.MOV.U32 R26, RZ, RZ, RZ ;  /* 0x000000ffff1a7224 */ /* 0x000fc600078e00ff */
[----:B------:R-:W5:Y:S04]  /*0380*/  @P3 LDG.E.EL R24, desc[UR6][R10.64] ;  /* 0x000000060a183981 */ /* 0x000f68000c2e1900 */
[----:B------:R1:W5:Y:S04]  /*0390*/  @P2 LDG.E.EL R23, desc[UR6][R12.64] ;  /* 0x000000060c172981 */ /* 0x000368000c2e1900 */
[----:B------:R1:W5:Y:S04]  /*03a0*/  @P1 LDG.E.EL R25, desc[UR6][R2.64] ;  /* 0x0000000602191981 */ /* 0x000368000c2e1900 */
[----:B------:R-:W5:Y:S01]  /*03b0*/  @P0 LDG.E.EL R26, desc[UR6][R16.64] ;  /* 0x00000006101a0981 */ /* 0x000f62000c2e1900 */
[----:B------:R-:W1:Y:S01]  /*03c0*/  S2R R27, SR_TID.X ;  /* 0x00000000001b7919 */ /* 0x000e620000002100 */
[----:B------:R-:W1:Y:S01]  /*03d0*/  S2UR UR5, SR_CgaCtaId ;  /* 0x00000000000579c3 */ /* 0x000e620000008800 */
[----:B------:R-:W-:-:S02]  /*03e0*/  UMOV UR4, 0x400 ;  /* 0x0000040000047882 */ /* 0x000fc40000000000 */
[----:B01----:R-:W-:Y:S01]  /*03f0*/  UPRMT UR4, UR5, 0x654, UR4 ;  /* 0x0000065405047896 */ /* 0x003fe20008000004 */
[----:B------:R-:W-:Y:S01]  /*0400*/  IMAD.SHL.U32 R4, R27, 0x40, RZ ;  /* 0x000000401b047824 */ /* 0x000fe200078e00ff */
[----:B------:R-:W-:-:S04]  /*0410*/  SHF.R.U32.HI R5, RZ, 0x4, R27 ;  /* 0x00000004ff057819 */ /* 0x000fc8000001161b */
[----:B------:R-:W-:Y:S02]  /*0420*/  SGXT.U32 R5, R5, 0x3 ;  /* 0x000000030505781a */ /* 0x000fe40000000000 */
[----:B------:R-:W-:-:S04]  /*0430*/  LOP3.LUT R4, R4, 0x3c0, RZ, 0xc0, !PT ;  /* 0x000003c004047812 */ /* 0x000fc800078ec0ff */
[C---:B------:R-:W-:Y:S02]  /*0440*/  LOP3.LUT R5, R4.reuse, R5, RZ, 0xfc, !PT ;  /* 0x0000000504057212 */ /* 0x040fe400078efcff */
[----:B------:R-:W-:-:S05]  /*0450*/  LEA.HI R4, R4, UR4, RZ, 0x1e ;  /* 0x0000000404047c11 */ /* 0x000fca000f8ff0ff */
[----:B------:R-:W-:Y:S01]  /*0460*/  IMAD R13, R5, 0x4, R4 ;  /* 0x00000004050d7824 */ /* 0x000fe200078e0204 */
[C---:B------:R-:W-:Y:S01]  /*0470*/  LOP3.LUT R2, R27.reuse, 0x70, RZ, 0xc0, !PT ;  /* 0x000000701b027812 */ /* 0x040fe200078ec0ff */
[----:B------:R-:W-:-:S04]  /*0480*/  IMAD.SHL.U32 R8, R27, 0x4, RZ ;  /* 0x000000041b087824 */ /* 0x000fc800078e00ff */
[----:B------:R-:W-:Y:S01]  /*0490*/  VIADD R3, R2, UR4 ;  /* 0x0000000402037c36 */ /* 0x000fe20008000000 */
[----:B------:R-:W-:-:S05]  /*04a0*/  LOP3.LUT R8, R8, 0x1fc, RZ, 0xc0, !PT ;  /* 0x000001fc08087812 */ /* 0x000fca00078ec0ff */
[----:B------:R-:W-:Y:S02]  /*04b0*/  IMAD R4, R8, 0x4, R3 ;  /* 0x0000000408047824 */ /* 0x000fe400078e0203 */
[----:B------:R-:W-:Y:S01]  /*04c0*/  IMAD.SHL.U32 R18, R18, 0x4, RZ ;  /* 0x0000000412127824 */ /* 0x000fe200078e00ff */
[----:B------:R-:W0:Y:S04]  /*04d0*/  LDC.64 R2, c[0x0][0x218] ;  /* 0x00008600ff027b82 */ /* 0x000e280000000a00 */
[----:B------:R-:W-:-:S04]  /*04e0*/  LOP3.LUT R18, R19, 0x3c, R18, 0xf8, !PT ;  /* 0x0000003c13127812 */ /* 0x000fc800078ef812 */
[----:B------:R-:W-:-:S04]  /*04f0*/  SHF.R.S32.HI R9, RZ, 0x1f, R18 ;  /* 0x0000001fff097819 */ /* 0x000fc80000011412 */
[----:B------:R-:W-:-:S04]  /*0500*/  LEA.HI R9, R9, R18, RZ, 0x8 ;  /* 0x0000001209097211 */ /* 0x000fc800078f40ff */
[----:B------:R-:W-:Y:S02]  /*0510*/  LOP3.LUT R11, R9, 0xffffff00, RZ, 0xc0, !PT ;  /* 0xffffff00090b7812 */ /* 0x000fe400078ec0ff */
[----:B------:R-:W-:Y:S02]  /*0520*/  SHF.R.S32.HI R10, RZ, 0x8, R9 ;  /* 0x00000008ff0a7819 */ /* 0x000fe40000011409 */
[C---:B------:R-:W-:Y:S01]  /*0530*/  ISETP.GE.AND P0, PT, R18.reuse, 0x20000, PT ;  /* 0x000200001200780c */ /* 0x040fe20003f06270 */
[----:B------:R-:W-:Y:S01]  /*0540*/  IMAD.IADD R11, R18, 0x1, -R11 ;  /* 0x00000001120b7824 */ /* 0x000fe200078e0a0b */
[----:B------:R-:W-:Y:S02]  /*0550*/  LOP3.LUT R9, R15, R0, RZ, 0xfc, !PT ;  /* 0x000000000f097212 */ /* 0x000fe400078efcff */
[----:B------:R-:W-:Y:S01]  /*0560*/  LOP3.LUT R0, R15, 0x8, R0, 0xfe, !PT ;  /* 0x000000080f007812 */ /* 0x000fe200078efe00 */
[----:B------:R-:W-:Y:S01]  /*0570*/  IMAD R12, R10, 0x900, R11 ;  /* 0x000009000a0c7824 */ /* 0x000fe200078e020b */
[----:B------:R-:W-:-:S02]  /*0580*/  ISETP.LT.AND P1, PT, R9, 0x9, !P0 ;  /* 0x000000090900780c */ /* 0x000fc40004721270 */
[----:B------:R-:W-:Y:S01]  /*0590*/  ISETP.LT.AND P0, PT, R0, 0x9, !P0 ;  /* 0x000000090000780c */ /* 0x000fe20004701270 */
[----:B------:R-:W-:-:S04]  /*05a0*/  IMAD R11, R9, 0x100, R12 ;  /* 0x00000100090b7824 */ /* 0x000fc800078e020c */
[----:B0-----:R-:W-:Y:S01]  /*05b0*/  IMAD.WIDE R10, R11, 0x4, R2 ;  /* 0x000000040b0a7825 */ /* 0x001fe200078e0202 */
[----:B--2---:R-:W-:Y:S04]  /*05c0*/  STS [R13+0x20], R14 ;  /* 0x0000200e0d007388 */ /* 0x004fe80000000800 */
[----:B---3--:R-:W-:Y:S04]  /*05d0*/  STS [R13+0x40], R20 ;  /* 0x000040140d007388 */ /* 0x008fe80000000800 */
[----:B----4-:R-:W-:Y:S04]  /*05e0*/  STS [R13+0x60], R21 ;  /* 0x000060150d007388 */ /* 0x010fe80000000800 */
[----:B-----5:R-:W-:Y:S04]  /*05f0*/  STS [R13+0x80], R22 ;  /* 0x000080160d007388 */ /* 0x020fe80000000800 */
[----:B------:R-:W-:Y:S04]  /*0600*/  STS [R13+0xa0], R24 ;  /* 0x0000a0180d007388 */ /* 0x000fe80000000800 */
[----:B------:R-:W-:Y:S04]  /*0610*/  STS [R13+0xc0], R23 ;  /* 0x0000c0170d007388 */ /* 0x000fe80000000800 */
[----:B------:R-:W-:Y:S04]  /*0620*/  STS [R13], R25 ;  /* 0x000000190d007388 */ /* 0x000fe80000000800 */
[----:B------:R0:W-:Y:S01]  /*0630*/  STS [R13+0xe0], R26 ;  /* 0x0000e01a0d007388 */ /* 0x0001e20000000800 */
[----:B------:R-:W-:Y:S06]  /*0640*/  BAR.SYNC.DEFER_BLOCKING 0x0 ;  /* 0x0000000000007b1d */ /* 0x000fec0000010000 */
[----:B------:R-:W1:Y:S01]  /*0650*/  LDS.128 R4, [R4] ;  /* 0x0000000004047984 */ /* 0x000e620000000c00 */
[----:B0-----:R-:W-:-:S04]  /*0660*/  LOP3.LUT R13, R8, 0x200, RZ, 0xfc, !PT ;  /* 0x00000200080d7812 */ /* 0x001fc800078efcff */
[----:B------:R-:W-:-:S04]  /*0670*/  SHF.R.U32.HI R13, RZ, 0x2, R13 ;  /* 0x00000002ff0d7819 */ /* 0x000fc8000001160d */
[----:B------:R-:W-:-:S05]  /*0680*/  LOP3.LUT R13, R13, 0xf0, RZ, 0xc0, !PT ;  /* 0x000000f00d0d7812 */ /* 0x000fca00078ec0ff */
[----:B------:R-:W-:-:S04]  /*0690*/  VIADD R13, R13, UR4 ;  /* 0x000000040d0d7c36 */ /* 0x000fc80008000000 */
[----:B------:R-:W-:Y:S01]  /*06a0*/  IMAD R13, R8, 0x4, R13 ;  /* 0x00000004080d7824 */ /* 0x000fe200078e020d */
[----:B-1----:R0:W-:Y:S02]  /*06b0*/  @P1 STG.E.128 desc[UR6][R10.64], R4 ;  /* 0x000000040a001986 */ /* 0x0021e4000c101d06 */
[----:B0-----:R-:W-:Y:S05]  /*06c0*/  @!P0 EXIT ;  /* 0x000000000000894d */ /* 0x001fea0003800000 */
[----:B0-----:R-:W0:Y:S01]  /*06d0*/  LDS.128 R8, [R13+0x800] ;  /* 0x000800000d087984 */ /* 0x001e220000000c00 */
[----:B------:R-:W-:-:S04]  /*06e0*/  IMAD R5, R0, 0x100, R12 ;  /* 0x0000010000057824 */ /* 0x000fc800078e020c */
[----:B------:R-:W-:-:S05]  /*06f0*/  IMAD.WIDE R2, R5, 0x4, R2 ;  /* 0x0000000405027825 */ /* 0x000fca00078e0202 */
[----:B0-----:R-:W-:Y:S01]  /*0700*/  STG.E.128 desc[UR6][R2.64], R8 ;  /* 0x0000000802007986 */ /* 0x001fe2000c101d06 */
[----:B------:R-:W-:Y:S05]  /*0710*/  EXIT ;  /* 0x000000000000794d */ /* 0x000fea0003800000 */
.L_x_0:
[----:B------:R-:W-:-:S00]  /*0720*/  BRA `(.L_x_0) ;  /* 0xfffffffc00fc7947 */ /* 0x000fc0000383ffff */
[----:B------:R-:W-:-:S00]  /*0730*/  NOP ;  /* 0x0000000000007918 */ /* 0x000fc00000000000 */
        /* <DEDUP_REMOVED lines=12> */
.L_x_1:


//--------------------- .nv.shared.triton_poi_fused_8 --------------------------
	.section	.nv.shared.triton_poi_fused_8,"aw",@nobits
	.sectionflags	@""
	.align	16
	.zero		1024


//--------------------- .nv.constant0.triton_poi_fused_8 --------------------------
	.section	.nv.constant0.triton_poi_fused_8,"a",@progbits
	.sectionflags	@""
	.align	4
.nv.constant0.triton_poi_fused_8:
	.zero		552
